	.headerflags	@"EF_CUDA_TEXMODE_UNIFIED EF_CUDA_64BIT_ADDRESS EF_CUDA_ACCELERATORS EF_CUDA_SM90 EF_CUDA_VIRTUAL_SM(EF_CUDA_SM90)"
	.elftype	@"ET_EXEC"


//--------------------- .nv.info                  --------------------------
	.section	.nv.info,"",@"SHT_CUDA_INFO"
	.align	4


	//----- nvinfo : EIATTR_REGCOUNT
	.align		4
        /*0000*/ 	.byte	0x04, 0x2f
        /*0002*/ 	.short	(.L_3 - .L_2)
	.align		4
.L_2:
        /*0004*/ 	.word	index@(triton_poi_fused__native_batch_norm_legit_no_training_add_9)
        /*0008*/ 	.word	0x0000001e


	//----- nvinfo : EIATTR_MIN_STACK_SIZE
	.align		4
.L_3:
        /*000c*/ 	.byte	0x04, 0x12
        /*000e*/ 	.short	(.L_5 - .L_4)
	.align		4
.L_4:
        /*0010*/ 	.word	index@(triton_poi_fused__native_batch_norm_legit_no_training_add_9)
        /*0014*/ 	.word	0x00000000


	//----- nvinfo : EIATTR_FRAME_SIZE
	.align		4
.L_5:
        /*0018*/ 	.byte	0x04, 0x11
        /*001a*/ 	.short	(.L_7 - .L_6)
	.align		4
.L_6:
        /*001c*/ 	.word	index@(triton_poi_fused__native_batch_norm_legit_no_training_add_9)
        /*0020*/ 	.word	0x00000000


	//----- nvinfo : EIATTR_MIN_STACK_SIZE
	.align		4
.L_7:
        /*0024*/ 	.byte	0x04, 0x12
        /*0026*/ 	.short	(.L_9 - .L_8)
	.align		4
.L_8:
        /*0028*/ 	.word	index@(triton_poi_fused__native_batch_norm_legit_no_training_add_9)
        /*002c*/ 	.word	0x00000000
.L_9:


//--------------------- .nv.info.triton_poi_fused__native_batch_norm_legit_no_training_add_9 --------------------------
	.section	.nv.info.triton_poi_fused__native_batch_norm_legit_no_training_add_9,"",@"SHT_CUDA_INFO"
	.sectionflags	@""
	.align	4


	//----- nvinfo : EIATTR_CUDA_API_VERSION
	.align		4
        /*0000*/ 	.byte	0x04, 0x37
        /*0002*/ 	.short	(.L_11 - .L_10)
.L_10:
        /*0004*/ 	.word	0x0000007c


	//----- nvinfo : EIATTR_KPARAM_INFO
	.align		4
.L_11:
        /*0008*/ 	.byte	0x04, 0x17
        /*000a*/ 	.short	(.L_13 - .L_12)
.L_12:
        /*000c*/ 	.word	0x00000000
        /*0010*/ 	.short	0x0008
        /*0012*/ 	.short	0x003c
        /*0014*/ 	.byte	0x00, 0xf0, 0x11, 0x00


	//----- nvinfo : EIATTR_KPARAM_INFO
	.align		4
.L_13:
        /*0018*/ 	.byte	0x04, 0x17
        /*001a*/ 	.short	(.L_15 - .L_14)
.L_14:
        /*001c*/ 	.word	0x00000000
        /*0020*/ 	.short	0x0007
        /*0022*/ 	.short	0x0038
        /*0024*/ 	.byte	0x00, 0xf0, 0x11, 0x00


	//----- nvinfo : EIATTR_KPARAM_INFO
	.align		4
.L_15:
        /*0028*/ 	.byte	0x04, 0x17
        /*002a*/ 	.short	(.L_17 - .L_16)
.L_16:
        /*002c*/ 	.word	0x00000000
        /*0030*/ 	.short	0x0006
        /*0032*/ 	.short	0x0030
        /*0034*/ 	.byte	0x00, 0xf4, 0x21, 0x00


	//----- nvinfo : EIATTR_KPARAM_INFO
	.align		4
.L_17:
        /*0038*/ 	.byte	0x04, 0x17
        /*003a*/ 	.short	(.L_19 - .L_18)
.L_18:
        /*003c*/ 	.word	0x00000000
        /*0040*/ 	.short	0x0005
        /*0042*/ 	.short	0x0028
        /*0044*/ 	.byte	0x00, 0xf4, 0x21, 0x00


	//----- nvinfo : EIATTR_KPARAM_INFO
	.align		4
.L_19:
        /*0048*/ 	.byte	0x04, 0x17
        /*004a*/ 	.short	(.L_21 - .L_20)
.L_20:
        /*004c*/ 	.word	0x00000000
        /*0050*/ 	.short	0x0004
        /*0052*/ 	.short	0x0020
        /*0054*/ 	.byte	0x00, 0xf4, 0x21, 0x00


	//----- nvinfo : EIATTR_KPARAM_INFO
	.align		4
.L_21:
        /*0058*/ 	.byte	0x04, 0x17
        /*005a*/ 	.short	(.L_23 - .L_22)
.L_22:
        /*005c*/ 	.word	0x00000000
        /*0060*/ 	.short	0x0003
        /*0062*/ 	.short	0x0018
        /*0064*/ 	.byte	0x00, 0xf4, 0x21, 0x00


	//----- nvinfo : EIATTR_KPARAM_INFO
	.align		4
.L_23:
        /*0068*/ 	.byte	0x04, 0x17
        /*006a*/ 	.short	(.L_25 - .L_24)
.L_24:
        /*006c*/ 	.word	0x00000000
        /*0070*/ 	.short	0x0002
        /*0072*/ 	.short	0x0010
        /*0074*/ 	.byte	0x00, 0xf4, 0x21, 0x00


	//----- nvinfo : EIATTR_KPARAM_INFO
	.align		4
.L_25:
        /*0078*/ 	.byte	0x04, 0x17
        /*007a*/ 	.short	(.L_27 - .L_26)
.L_26:
        /*007c*/ 	.word	0x00000000
        /*0080*/ 	.short	0x0001
        /*0082*/ 	.short	0x0008
        /*0084*/ 	.byte	0x00, 0xf4, 0x21, 0x00


	//----- nvinfo : EIATTR_KPARAM_INFO
	.align		4
.L_27:
        /*0088*/ 	.byte	0x04, 0x17
        /*008a*/ 	.short	(.L_29 - .L_28)
.L_28:
        /*008c*/ 	.word	0x00000000
        /*0090*/ 	.short	0x0000
        /*0092*/ 	.short	0x0000
        /*0094*/ 	.byte	0x00, 0xf4, 0x21, 0x00


	//----- nvinfo : EIATTR_SPARSE_MMA_MASK
	.align		4
.L_29:
        /*0098*/ 	.byte	0x03, 0x50
        /*009a*/ 	.short	0x0000


	//----- nvinfo : EIATTR_MAXREG_COUNT
	.align		4
        /*009c*/ 	.byte	0x03, 0x1b
        /*009e*/ 	.short	0x00ff


	//----- nvinfo : EIATTR_EXIT_INSTR_OFFSETS
	.align		4
        /*00a0*/ 	.byte	0x04, 0x1c
        /*00a2*/ 	.short	(.L_31 - .L_30)


	//   ....[0]....
.L_30:
        /*00a4*/ 	.word	0x00000480


	//   ....[1]....
        /*00a8*/ 	.word	0x00000540


	//----- nvinfo : EIATTR_REQNTID
	.align		4
.L_31:
        /*00ac*/ 	.byte	0x04, 0x10
        /*00ae*/ 	.short	(.L_33 - .L_32)
.L_32:
        /*00b0*/ 	.word	0x00000080
        /*00b4*/ 	.word	0x00000001
        /*00b8*/ 	.word	0x00000001


	//----- nvinfo : EIATTR_CBANK_PARAM_SIZE
	.align		4
.L_33:
        /*00bc*/ 	.byte	0x03, 0x19
        /*00be*/ 	.short	0x0040


	//----- nvinfo : EIATTR_PARAM_CBANK
	.align		4
        /*00c0*/ 	.byte	0x04, 0x0a
        /*00c2*/ 	.short	(.L_35 - .L_34)
	.align		4
.L_34:
        /*00c4*/ 	.word	index@(.nv.constant0.triton_poi_fused__native_batch_norm_legit_no_training_add_9)
        /*00c8*/ 	.short	0x0210
        /*00ca*/ 	.short	0x0040


	//----- nvinfo : EIATTR_SW_WAR
	.align		4
.L_35:
        /*00cc*/ 	.byte	0x04, 0x36
        /*00ce*/ 	.short	(.L_37 - .L_36)
.L_36:
        /*00d0*/ 	.word	0x00000008
.L_37:


//--------------------- .nv.callgraph             --------------------------
	.section	.nv.callgraph,"",@"SHT_CUDA_CALLGRAPH"
	.align	4
	.sectionentsize	8
	.align		4
        /*0000*/ 	.word	0x00000000
	.align		4
        /*0004*/ 	.word	0xffffffff
	.align		4
        /*0008*/ 	.word	0x00000000
	.align		4
        /*000c*/ 	.word	0xfffffffe
	.align		4
        /*0010*/ 	.word	0x00000000
	.align		4
        /*0014*/ 	.word	0xfffffffd
	.align		4
        /*0018*/ 	.word	0x00000000
	.align		4
        /*001c*/ 	.word	0xfffffffc


//--------------------- .nv.constant4             --------------------------
	.section	.nv.constant4,"a",@progbits
	.align	8
	.align		8
.nv.constant4:
        /*0000*/ 	.dword	_$_str
	.align		8
        /*0008*/ 	.dword	_$_str_$_2


//--------------------- .text.triton_poi_fused__native_batch_norm_legit_no_training_add_9 --------------------------
	.section	.text.triton_poi_fused__native_batch_norm_legit_no_training_add_9,"ax",@progbits
	.sectionflags	@"SHF_BARRIERS=1"
	.align	128
        .global         triton_poi_fused__native_batch_norm_legit_no_training_add_9
        .type           triton_poi_fused__native_batch_norm_legit_no_training_add_9,@function
        .size           triton_poi_fused__native_batch_norm_legit_no_training_add_9,(.L_x_1 - triton_poi_fused__native_batch_norm_legit_no_training_add_9)
        .other          triton_poi_fused__native_batch_norm_legit_no_training_add_9,@"STO_CUDA_ENTRY STV_DEFAULT"
triton_poi_fused__native_batch_norm_legit_no_training_add_9:
.text.triton_poi_fused__native_batch_norm_legit_no_training_add_9:
[----:B------:R-:W0:Y:S01]  /*0000*/  LDC R1, c[0x0][0x28] ;  /* 0x00000a00ff017b82 */ /* 0x000e220000000800 */
[----:B------:R-:W1:Y:S07]  /*0010*/  S2R R15, SR_CTAID.X ;  /* 0x00000000000f7919 */ /* 0x000e6e0000002500 */
[----:B------:R-:W2:Y:S01]  /*0020*/  LDC.64 R8, c[0x0][0x220] ;  /* 0x00008800ff087b82 */ /* 0x000ea20000000a00 */
[----:B------:R-:W-:Y:S01]  /*0030*/  CS2R R20, SRZ ;  /* 0x0000000000147805 */ /* 0x000fe2000001ff00 */
[----:B------:R-:W-:Y:S01]  /*0040*/  ULDC.64 UR6, c[0x0][0x208] ;  /* 0x0000820000067ab9 */ /* 0x000fe20000000a00 */
[----:B------:R-:W3:Y:S01]  /*0050*/  S2R R18, SR_TID.X ;  /* 0x0000000000127919 */ /* 0x000ee20000002100 */
[----:B------:R-:W4:Y:S04]  /*0060*/  S2R R19, SR_CTAID.Y ;  /* 0x0000000000137919 */ /* 0x000f280000002600 */
[----:B------:R-:W5:Y:S08]  /*0070*/  LDC.64 R12, c[0x0][0x210] ;  /* 0x00008400ff0c7b82 */ /* 0x000f700000000a00 */
[----:B------:R-:W3:Y:S08]  /*0080*/  LDC.64 R10, c[0x0][0x218] ;  /* 0x00008600ff0a7b82 */ /* 0x000ef00000000a00 */
[----:B------:R-:W5:Y:S01]  /*0090*/  LDC.64 R2, c[0x0][0x228] ;  /* 0x00008a00ff027b82 */ /* 0x000f620000000a00 */
[C---:B-1----:R-:W-:Y:S01]  /*00a0*/  ISETP.GE.AND P0, PT, R15.reuse, 0x18, PT ;  /* 0x000000180f00780c */ /* 0x042fe20003f06270 */
[----:B--2---:R-:W-:-:S06]  /*00b0*/  IMAD.WIDE R8, R15, 0x4, R8 ;  /* 0x000000040f087825 */ /* 0x004fcc00078e0208 */
[----:B------:R-:W1:Y:S08]  /*00c0*/  LDC.64 R4, c[0x0][0x230] ;  /* 0x00008c00ff047b82 */ /* 0x000e700000000a00 */
[----:B------:R-:W2:Y:S01]  /*00d0*/  LDC.64 R6, c[0x0][0x238] ;  /* 0x00008e00ff067b82 */ /* 0x000ea20000000a00 */
[----:B------:R5:W2:Y:S01]  /*00e0*/  @!P0 LDG.E.EL R20, desc[UR6][R8.64] ;  /* 0x0000000608148981 */ /* 0x000aa2000c2e1900 */
[----:B---3--:R-:W-:Y:S01]  /*00f0*/  LOP3.LUT R14, R18, 0x7f, RZ, 0xc0, !PT ;  /* 0x0000007f120e7812 */ /* 0x008fe200078ec0ff */
[----:B------:R-:W-:Y:S01]  /*0100*/  HFMA2.MMA R0, -RZ, RZ, 0, 0 ;  /* 0x00000000ff007435 */ /* 0x000fe200000001ff */
[----:B0-----:R-:W-:-:S02]  /*0110*/  IMAD.WIDE R10, R15, 0x4, R10 ;  /* 0x000000040f0a7825 */ /* 0x001fc400078e020a */
[----:B----4-:R-:W-:Y:S02]  /*0120*/  PRMT R16, R14, 0x6540, R19 ;  /* 0x000065400e107816 */ /* 0x010fe40000000013 */
[----:B------:R-:W-:Y:S01]  /*0130*/  CS2R R26, SRZ ;  /* 0x00000000001a7805 */ /* 0x000fe2000001ff00 */
[----:B------:R-:W3:Y:S01]  /*0140*/  @!P0 LDG.E.EL R21, desc[UR6][R10.64] ;  /* 0x000000060a158981 */ /* 0x000ee2000c2e1900 */
[C---:B------:R-:W-:Y:S01]  /*0150*/  LOP3.LUT R22, R16.reuse, 0x80, RZ, 0xfc, !PT ;  /* 0x0000008010167812 */ /* 0x040fe200078efcff */
[C-C-:B------:R-:W-:Y:S01]  /*0160*/  IMAD R17, R16.reuse, 0x18, R15.reuse ;  /* 0x0000001810117824 */ /* 0x140fe200078e020f */
[----:B------:R-:W-:Y:S02]  /*0170*/  ISETP.LT.AND P1, PT, R16, 0x100, !P0 ;  /* 0x000001001000780c */ /* 0x000fe40004721270 */
[C---:B------:R-:W-:Y:S01]  /*0180*/  ISETP.LT.AND P2, PT, R22.reuse, 0x100, !P0 ;  /* 0x000001001600780c */ /* 0x040fe20004741270 */
[----:B------:R-:W-:Y:S01]  /*0190*/  IMAD R23, R22, 0x18, R15 ;  /* 0x0000001816177824 */ /* 0x000fe200078e020f */
[----:B------:R-:W-:Y:S01]  /*01a0*/  MOV R16, RZ ;  /* 0x000000ff00107202 */ /* 0x000fe20000000f00 */
[----:B-----5:R-:W-:Y:S01]  /*01b0*/  IMAD.WIDE R8, R17, 0x4, R12 ;  /* 0x0000000411087825 */ /* 0x020fe200078e020c */
[----:B------:R-:W-:-:S03]  /*01c0*/  HFMA2.MMA R22, -RZ, RZ, 0, 0 ;  /* 0x00000000ff167435 */ /* 0x000fc600000001ff */
[----:B------:R-:W-:-:S04]  /*01d0*/  IMAD.WIDE R12, R23, 0x4, R12 ;  /* 0x00000004170c7825 */ /* 0x000fc800078e020c */
[----:B------:R0:W3:Y:S01]  /*01e0*/  @P1 LDG.E.EL R0, desc[UR6][R8.64] ;  /* 0x0000000608001981 */ /* 0x0000e2000c2e1900 */
[----:B------:R-:W-:-:S03]  /*01f0*/  IMAD.WIDE R2, R15, 0x4, R2 ;  /* 0x000000040f027825 */ /* 0x000fc600078e0202 */
[----:B------:R-:W4:Y:S01]  /*0200*/  @P2 LDG.E.EL R16, desc[UR6][R12.64] ;  /* 0x000000060c102981 */ /* 0x000f22000c2e1900 */
[----:B-1----:R-:W-:-:S03]  /*0210*/  IMAD.WIDE R4, R15, 0x4, R4 ;  /* 0x000000040f047825 */ /* 0x002fc600078e0204 */
[----:B------:R1:W5:Y:S01]  /*0220*/  @!P0 LDG.E.EL R22, desc[UR6][R2.64] ;  /* 0x0000000602168981 */ /* 0x000362000c2e1900 */
[----:B--2---:R-:W-:-:S03]  /*0230*/  IMAD.WIDE R24, R17, 0x4, R6 ;  /* 0x0000000411187825 */ /* 0x004fc600078e0206 */
[----:B------:R-:W5:Y:S01]  /*0240*/  @!P0 LDG.E.EL R27, desc[UR6][R4.64] ;  /* 0x00000006041b8981 */ /* 0x000f62000c2e1900 */
[----:B0-----:R-:W-:Y:S01]  /*0250*/  IMAD.WIDE R8, R23, 0x4, R6 ;  /* 0x0000000417087825 */ /* 0x001fe200078e0206 */
[----:B------:R-:W-:Y:S02]  /*0260*/  MOV R6, RZ ;  /* 0x000000ff00067202 */ /* 0x000fe40000000f00 */
[----:B------:R-:W2:Y:S04]  /*0270*/  @P1 LDG.E.EL R26, desc[UR6][R24.64] ;  /* 0x00000006181a1981 */ /* 0x000ea8000c2e1900 */
[----:B------:R-:W2:Y:S01]  /*0280*/  @P2 LDG.E.EL R6, desc[UR6][R8.64] ;  /* 0x0000000608062981 */ /* 0x000ea2000c2e1900 */
[----:B-1----:R-:W-:Y:S01]  /*0290*/  HFMA2.MMA R2, -RZ, RZ, 1.625, 0 ;  /* 0x3e800000ff027435 */ /* 0x002fe200000001ff */
[----:B------:R-:W0:Y:S01]  /*02a0*/  S2UR UR5, SR_CgaCtaId ;  /* 0x00000000000579c3 */ /* 0x000e220000008800 */
[----:B------:R-:W-:Y:S01]  /*02b0*/  UMOV UR4, 0x400 ;  /* 0x0000040000047882 */ /* 0x000fe20000000000 */
[----:B------:R-:W-:-:S04]  /*02c0*/  SHF.L.U32 R18, R18, 0x1, RZ ;  /* 0x0000000112127819 */ /* 0x000fc800000006ff */
[----:B------:R-:W-:Y:S01]  /*02d0*/  LOP3.LUT R18, R18, 0xfe, RZ, 0xc0, !PT ;  /* 0x000000fe12127812 */ /* 0x000fe200078ec0ff */
[----:B0-----:R-:W-:-:S06]  /*02e0*/  UPRMT UR4, UR5, 0x654, UR4 ;  /* 0x0000065405047896 */ /* 0x001fcc0008000004 */
[----:B------:R-:W-:Y:S02]  /*02f0*/  LEA R14, R14, UR4, 0x2 ;  /* 0x000000040e0e7c11 */ /* 0x000fe4000f8e10ff */
[----:B------:R-:W-:-:S04]  /*0300*/  PRMT R19, R18, 0x6540, R19 ;  /* 0x0000654012137816 */ /* 0x000fc80000000013 */
[----:B------:R-:W-:Y:S02]  /*0310*/  ISETP.LT.AND P0, PT, R19, 0x100, !P0 ;  /* 0x000001001300780c */ /* 0x000fe40004701270 */
[----:B------:R-:W-:Y:S01]  /*0320*/  LEA R18, R18, UR4, 0x2 ;  /* 0x0000000412127c11 */ /* 0x000fe2000f8e10ff */
[----:B------:R-:W-:-:S04]  /*0330*/  FADD R20, R20, 9.9999997473787516356e-06 ;  /* 0x3727c5ac14147421 */ /* 0x000fc80000000000 */
[----:B------:R-:W0:Y:S02]  /*0340*/  MUFU.SQRT R7, R20 ;  /* 0x0000001400077308 */ /* 0x000e240000002000 */
[C---:B0-----:R-:W-:Y:S02]  /*0350*/  FSETP.GT.AND P1, PT, R7.reuse, 8.50705917302346158658e+37, PT ;  /* 0x7e8000000700780b */ /* 0x041fe40003f24000 */
[----:B------:R-:W-:-:S11]  /*0360*/  FSETP.GEU.AND P2, PT, R7, 1.175494350822287508e-38, PT ;  /* 0x008000000700780b */ /* 0x000fd60003f4e000 */
[----:B------:R-:W-:-:S04]  /*0370*/  @P1 FMUL R7, R7, 0.25 ;  /* 0x3e80000007071820 */ /* 0x000fc80000400000 */
[----:B------:R-:W-:-:S06]  /*0380*/  @!P2 FMUL R7, R7, 16777216 ;  /* 0x4b8000000707a820 */ /* 0x000fcc0000400000 */
[----:B------:R-:W0:Y:S01]  /*0390*/  MUFU.RCP R7, R7 ;  /* 0x0000000700077308 */ /* 0x000e220000001000 */
[----:B------:R-:W-:Y:S01]  /*03a0*/  FSEL R2, R2, 1, P1 ;  /* 0x3f80000002027808 */ /* 0x000fe20000800000 */
[----:B---3--:R-:W-:-:S04]  /*03b0*/  FADD R0, -R21, R0 ;  /* 0x0000000015007221 */ /* 0x008fc80000000100 */
[----:B------:R-:W-:Y:S01]  /*03c0*/  @!P2 FMUL R2, R2, 16777216 ;  /* 0x4b8000000202a820 */ /* 0x000fe20000400000 */
[----:B----4-:R-:W-:-:S03]  /*03d0*/  FADD R16, -R21, R16 ;  /* 0x0000001015107221 */ /* 0x010fc60000000100 */
[----:B0-----:R-:W-:-:S04]  /*03e0*/  FMUL R3, R7, R2 ;  /* 0x0000000207037220 */ /* 0x001fc80000400000 */
[-C--:B------:R-:W-:Y:S01]  /*03f0*/  FMUL R0, R0, R3.reuse ;  /* 0x0000000300007220 */ /* 0x080fe20000400000 */
[----:B------:R-:W-:-:S03]  /*0400*/  FMUL R16, R16, R3 ;  /* 0x0000000310107220 */ /* 0x000fc60000400000 */
[-CC-:B-----5:R-:W-:Y:S01]  /*0410*/  FFMA R3, R0, R22.reuse, R27.reuse ;  /* 0x0000001600037223 */ /* 0x1a0fe2000000001b */
[----:B------:R-:W-:-:S03]  /*0420*/  FFMA R27, R16, R22, R27 ;  /* 0x00000016101b7223 */ /* 0x000fc6000000001b */
[----:B--2---:R-:W-:Y:S01]  /*0430*/  FADD R3, R3, R26 ;  /* 0x0000001a03037221 */ /* 0x004fe20000000000 */
[----:B------:R-:W-:-:S04]  /*0440*/  FADD R6, R27, R6 ;  /* 0x000000061b067221 */ /* 0x000fc80000000000 */
[----:B------:R0:W-:Y:S04]  /*0450*/  STS [R14], R3 ;  /* 0x000000030e007388 */ /* 0x0001e80000000800 */
[----:B------:R0:W-:Y:S01]  /*0460*/  STS [R14+0x200], R6 ;  /* 0x000200060e007388 */ /* 0x0001e20000000800 */
[----:B------:R-:W-:Y:S06]  /*0470*/  BAR.SYNC.DEFER_BLOCKING 0x0 ;  /* 0x0000000000007b1d */ /* 0x000fec0000010000 */
[----:B0-----:R-:W-:Y:S05]  /*0480*/  @!P0 EXIT ;  /* 0x000000000000894d */ /* 0x001fea0003800000 */
[----:B------:R-:W0:Y:S01]  /*0490*/  LDS.64 R6, [R18] ;  /* 0x0000000012067984 */ /* 0x000e220000000a00 */
[----:B------:R-:W-:Y:S01]  /*04a0*/  SHF.R.S32.HI R0, RZ, 0x1f, R19 ;  /* 0x0000001fff007819 */ /* 0x000fe20000011413 */
[----:B------:R-:W1:Y:S03]  /*04b0*/  LDC.64 R2, c[0x0][0x240] ;  /* 0x00009000ff027b82 */ /* 0x000e660000000a00 */
[----:B------:R-:W-:-:S04]  /*04c0*/  LEA.HI R0, R0, R19, RZ, 0x6 ;  /* 0x0000001300007211 */ /* 0x000fc800078f30ff */
[----:B------:R-:W-:Y:S02]  /*04d0*/  LOP3.LUT R4, R0, 0xffffffc0, RZ, 0xc0, !PT ;  /* 0xffffffc000047812 */ /* 0x000fe400078ec0ff */
[----:B------:R-:W-:Y:S02]  /*04e0*/  SHF.R.S32.HI R0, RZ, 0x6, R0 ;  /* 0x00000006ff007819 */ /* 0x000fe40000011400 */
[----:B------:R-:W-:-:S04]  /*04f0*/  IADD3 R4, R19, -R4, RZ ;  /* 0x8000000413047210 */ /* 0x000fc80007ffe0ff */
[----:B------:R-:W-:-:S05]  /*0500*/  LEA R15, R15, R4, 0x6 ;  /* 0x000000040f0f7211 */ /* 0x000fca00078e30ff */
[----:B------:R-:W-:-:S04]  /*0510*/  IMAD R15, R0, 0x600, R15 ;  /* 0x00000600000f7824 */ /* 0x000fc800078e020f */
[----:B-1----:R-:W-:-:S05]  /*0520*/  IMAD.WIDE R2, R15, 0x4, R2 ;  /* 0x000000040f027825 */ /* 0x002fca00078e0202 */
[----:B0-----:R-:W-:Y:S01]  /*0530*/  STG.E.64 desc[UR6][R2.64], R6 ;  /* 0x0000000602007986 */ /* 0x001fe2000c101b06 */
[----:B------:R-:W-:Y:S05]  /*0540*/  EXIT ;  /* 0x000000000000794d */ /* 0x000fea0003800000 */
.L_x_0:
[----:B------:R-:W-:-:S00]  /*0550*/  BRA `(.L_x_0) ;  /* 0xfffffffc00fc7947 */ /* 0x000fc0000383ffff */
[----:B------:R-:W-:-:S00]  /*0560*/  NOP ;  /* 0x0000000000007918 */ /* 0x000fc00000000000 */
        /* <DEDUP_REMOVED lines=9> */
.L_x_1:


//--------------------- .nv.global.init           --------------------------
	.section	.nv.global.init,"aw",@progbits
.nv.global.init:
	.type		_$_str,@object
	.size		_$_str,(_$_str_$_2 - _$_str)
_$_str:
        /*0000*/ 	.byte	0x5f, 0x5f, 0x43, 0x55, 0x44, 0x41, 0x5f, 0x46, 0x54, 0x5a, 0x00
	.type		_$_str_$_2,@object
	.size		_$_str_$_2,(.L_1 - _$_str_$_2)
_$_str_$_2:
        /*000b*/ 	.byte	0x5f, 0x5f, 0x43, 0x55, 0x44, 0x41, 0x5f, 0x50, 0x52, 0x45, 0x43, 0x5f, 0x53, 0x51, 0x52, 0x54
        /*001b*/ 	.byte	0x00
.L_1:


//--------------------- .nv.shared.triton_poi_fused__native_batch_norm_legit_no_training_add_9 --------------------------
	.section	.nv.shared.triton_poi_fused__native_batch_norm_legit_no_training_add_9,"aw",@nobits
	.sectionflags	@""
	.align	16
	.zero		1024


//--------------------- .nv.constant0.triton_poi_fused__native_batch_norm_legit_no_training_add_9 --------------------------
	.section	.nv.constant0.triton_poi_fused__native_batch_norm_legit_no_training_add_9,"a",@progbits
	.sectionflags	@""
	.align	4
.nv.constant0.triton_poi_fused__native_batch_norm_legit_no_training_add_9:
	.zero		592
